	.headerflags	@"EF_CUDA_TEXMODE_UNIFIED EF_CUDA_64BIT_ADDRESS EF_CUDA_ACCELERATORS EF_CUDA_SM90 EF_CUDA_VIRTUAL_SM(EF_CUDA_SM90)"
	.elftype	@"ET_EXEC"


//--------------------- .nv.info                  --------------------------
	.section	.nv.info,"",@"SHT_CUDA_INFO"
	.align	4


	//----- nvinfo : EIATTR_REGCOUNT
	.align		4
        /*0000*/ 	.byte	0x04, 0x2f
        /*0002*/ 	.short	(.L_1 - .L_0)
	.align		4
.L_0:
        /*0004*/ 	.word	index@(triton_poi_fused__softmax_convolution_18)
        /*0008*/ 	.word	0x00000010


	//----- nvinfo : EIATTR_MIN_STACK_SIZE
	.align		4
.L_1:
        /*000c*/ 	.byte	0x04, 0x12
        /*000e*/ 	.short	(.L_3 - .L_2)
	.align		4
.L_2:
        /*0010*/ 	.word	index@(triton_poi_fused__softmax_convolution_18)
        /*0014*/ 	.word	0x00000000


	//----- nvinfo : EIATTR_FRAME_SIZE
	.align		4
.L_3:
        /*0018*/ 	.byte	0x04, 0x11
        /*001a*/ 	.short	(.L_5 - .L_4)
	.align		4
.L_4:
        /*001c*/ 	.word	index@(triton_poi_fused__softmax_convolution_18)
        /*0020*/ 	.word	0x00000000


	//----- nvinfo : EIATTR_MIN_STACK_SIZE
	.align		4
.L_5:
        /*0024*/ 	.byte	0x04, 0x12
        /*0026*/ 	.short	(.L_7 - .L_6)
	.align		4
.L_6:
        /*0028*/ 	.word	index@(triton_poi_fused__softmax_convolution_18)
        /*002c*/ 	.word	0x00000000
.L_7:


//--------------------- .nv.info.triton_poi_fused__softmax_convolution_18 --------------------------
	.section	.nv.info.triton_poi_fused__softmax_convolution_18,"",@"SHT_CUDA_INFO"
	.sectionflags	@""
	.align	4


	//----- nvinfo : EIATTR_CUDA_API_VERSION
	.align		4
        /*0000*/ 	.byte	0x04, 0x37
        /*0002*/ 	.short	(.L_9 - .L_8)
.L_8:
        /*0004*/ 	.word	0x0000007c


	//----- nvinfo : EIATTR_KPARAM_INFO
	.align		4
.L_9:
        /*0008*/ 	.byte	0x04, 0x17
        /*000a*/ 	.short	(.L_11 - .L_10)
.L_10:
        /*000c*/ 	.word	0x00000000
        /*0010*/ 	.short	0x0004
        /*0012*/ 	.short	0x0020
        /*0014*/ 	.byte	0x00, 0xf0, 0x11, 0x00


	//----- nvinfo : EIATTR_KPARAM_INFO
	.align		4
.L_11:
        /*0018*/ 	.byte	0x04, 0x17
        /*001a*/ 	.short	(.L_13 - .L_12)
.L_12:
        /*001c*/ 	.word	0x00000000
        /*0020*/ 	.short	0x0003
        /*0022*/ 	.short	0x0018
        /*0024*/ 	.byte	0x00, 0xf4, 0x21, 0x00


	//----- nvinfo : EIATTR_KPARAM_INFO
	.align		4
.L_13:
        /*0028*/ 	.byte	0x04, 0x17
        /*002a*/ 	.short	(.L_15 - .L_14)
.L_14:
        /*002c*/ 	.word	0x00000000
        /*0030*/ 	.short	0x0002
        /*0032*/ 	.short	0x0010
        /*0034*/ 	.byte	0x00, 0xf4, 0x21, 0x00


	//----- nvinfo : EIATTR_KPARAM_INFO
	.align		4
.L_15:
        /*0038*/ 	.byte	0x04, 0x17
        /*003a*/ 	.short	(.L_17 - .L_16)
.L_16:
        /*003c*/ 	.word	0x00000000
        /*0040*/ 	.short	0x0001
        /*0042*/ 	.short	0x0008
        /*0044*/ 	.byte	0x00, 0xf4, 0x21, 0x00


	//----- nvinfo : EIATTR_KPARAM_INFO
	.align		4
.L_17:
        /*0048*/ 	.byte	0x04, 0x17
        /*004a*/ 	.short	(.L_19 - .L_18)
.L_18:
        /*004c*/ 	.word	0x00000000
        /*0050*/ 	.short	0x0000
        /*0052*/ 	.short	0x0000
        /*0054*/ 	.byte	0x00, 0xf4, 0x21, 0x00


	//----- nvinfo : EIATTR_SPARSE_MMA_MASK
	.align		4
.L_19:
        /*0058*/ 	.byte	0x03, 0x50
        /*005a*/ 	.short	0x0000


	//----- nvinfo : EIATTR_MAXREG_COUNT
	.align		4
        /*005c*/ 	.byte	0x03, 0x1b
        /*005e*/ 	.short	0x00ff


	//----- nvinfo : EIATTR_EXIT_INSTR_OFFSETS
	.align		4
        /*0060*/ 	.byte	0x04, 0x1c
        /*0062*/ 	.short	(.L_21 - .L_20)


	//   ....[0]....
.L_20:
        /*0064*/ 	.word	0x000003f0


	//----- nvinfo : EIATTR_REQNTID
	.align		4
.L_21:
        /*0068*/ 	.byte	0x04, 0x10
        /*006a*/ 	.short	(.L_23 - .L_22)
.L_22:
        /*006c*/ 	.word	0x00000080
        /*0070*/ 	.word	0x00000001
        /*0074*/ 	.word	0x00000001


	//----- nvinfo : EIATTR_CBANK_PARAM_SIZE
	.align		4
.L_23:
        /*0078*/ 	.byte	0x03, 0x19
        /*007a*/ 	.short	0x0024


	//----- nvinfo : EIATTR_PARAM_CBANK
	.align		4
        /*007c*/ 	.byte	0x04, 0x0a
        /*007e*/ 	.short	(.L_25 - .L_24)
	.align		4
.L_24:
        /*0080*/ 	.word	index@(.nv.constant0.triton_poi_fused__softmax_convolution_18)
        /*0084*/ 	.short	0x0210
        /*0086*/ 	.short	0x0024


	//----- nvinfo : EIATTR_SW_WAR
	.align		4
.L_25:
        /*0088*/ 	.byte	0x04, 0x36
        /*008a*/ 	.short	(.L_27 - .L_26)
.L_26:
        /*008c*/ 	.word	0x00000008
.L_27:


//--------------------- .nv.callgraph             --------------------------
	.section	.nv.callgraph,"",@"SHT_CUDA_CALLGRAPH"
	.align	4
	.sectionentsize	8
	.align		4
        /*0000*/ 	.word	0x00000000
	.align		4
        /*0004*/ 	.word	0xffffffff
	.align		4
        /*0008*/ 	.word	0x00000000
	.align		4
        /*000c*/ 	.word	0xfffffffe
	.align		4
        /*0010*/ 	.word	0x00000000
	.align		4
        /*0014*/ 	.word	0xfffffffd
	.align		4
        /*0018*/ 	.word	0x00000000
	.align		4
        /*001c*/ 	.word	0xfffffffc


//--------------------- .text.triton_poi_fused__softmax_convolution_18 --------------------------
	.section	.text.triton_poi_fused__softmax_convolution_18,"ax",@progbits
	.align	128
        .global         triton_poi_fused__softmax_convolution_18
        .type           triton_poi_fused__softmax_convolution_18,@function
        .size           triton_poi_fused__softmax_convolution_18,(.L_x_1 - triton_poi_fused__softmax_convolution_18)
        .other          triton_poi_fused__softmax_convolution_18,@"STO_CUDA_ENTRY STV_DEFAULT"
triton_poi_fused__softmax_convolution_18:
.text.triton_poi_fused__softmax_convolution_18:
[----:B------:R-:W-:Y:S01]  /*0000*/  LDC R1, c[0x0][0x28] ;  /* 0x00000a00ff017b82 */ /* 0x000fe20000000800 */
[----:B------:R-:W1:Y:S07]  /*0010*/  S2R R0, SR_TID.X ;  /* 0x0000000000007919 */ /* 0x000e6e0000002100 */
[----:B------:R-:W2:Y:S01]  /*0020*/  LDC.64 R6, c[0x0][0x218] ;  /* 0x00008600ff067b82 */ /* 0x000ea20000000a00 */
[----:B------:R-:W-:Y:S01]  /*0030*/  ULDC.64 UR4, c[0x0][0x208] ;  /* 0x0000820000047ab9 */ /* 0x000fe20000000a00 */
[----:B------:R-:W3:Y:S06]  /*0040*/  S2R R9, SR_CTAID.X ;  /* 0x0000000000097919 */ /* 0x000eec0000002500 */
[----:B------:R-:W4:Y:S08]  /*0050*/  LDC.64 R2, c[0x0][0x210] ;  /* 0x00008400ff027b82 */ /* 0x000f300000000a00 */
[----:B------:R-:W5:Y:S01]  /*0060*/  LDC.64 R4, c[0x0][0x220] ;  /* 0x00008800ff047b82 */ /* 0x000f620000000a00 */
[----:B-1----:R-:W-:-:S04]  /*0070*/  SHF.L.U32 R0, R0, 0x1, RZ ;  /* 0x0000000100007819 */ /* 0x002fc800000006ff */
[----:B------:R-:W-:Y:S02]  /*0080*/  LOP3.LUT R0, R0, 0xfe, RZ, 0xc0, !PT ;  /* 0x000000fe00007812 */ /* 0x000fe400078ec0ff */
[----:B---3--:R-:W-:Y:S02]  /*0090*/  SHF.R.S32.HI R10, RZ, 0x17, R9 ;  /* 0x00000017ff0a7819 */ /* 0x008fe40000011409 */
[----:B------:R-:W-:Y:S02]  /*00a0*/  LEA R11, R9, R0, 0x8 ;  /* 0x00000000090b7211 */ /* 0x000fe400078e40ff */
[----:B------:R-:W-:Y:S02]  /*00b0*/  SGXT R10, R10, 0x1 ;  /* 0x000000010a0a781a */ /* 0x000fe40000000200 */
[----:B------:R-:W-:Y:S01]  /*00c0*/  SHF.R.S32.HI R0, RZ, 0x1f, R11 ;  /* 0x0000001fff007819 */ /* 0x000fe2000001140b */
[----:B----4-:R-:W-:Y:S01]  /*00d0*/  IMAD.WIDE R2, R11, 0x4, R2 ;  /* 0x000000040b027825 */ /* 0x010fe200078e0202 */
[----:B------:R-:W-:-:S02]  /*00e0*/  LEA.HI R10, R10, R11, RZ, 0xe ;  /* 0x0000000b0a0a7211 */ /* 0x000fc400078f70ff */
[----:B------:R-:W-:Y:S02]  /*00f0*/  LEA.HI R0, R0, R11, RZ, 0xc ;  /* 0x0000000b00007211 */ /* 0x000fe400078f60ff */
[----:B------:R-:W-:Y:S02]  /*0100*/  SHF.R.S32.HI R13, RZ, 0xe, R10 ;  /* 0x0000000eff0d7819 */ /* 0x000fe4000001140a */
[----:B------:R-:W-:Y:S02]  /*0110*/  SHF.R.S32.HI R8, RZ, 0xc, R0 ;  /* 0x0000000cff087819 */ /* 0x000fe40000011400 */
[----:B------:R-:W-:Y:S02]  /*0120*/  LOP3.LUT R0, R0, 0xfffff000, RZ, 0xc0, !PT ;  /* 0xfffff00000007812 */ /* 0x000fe400078ec0ff */
[----:B------:R-:W-:Y:S02]  /*0130*/  LEA.HI R9, R8, R8, RZ, 0x2 ;  /* 0x0000000808097211 */ /* 0x000fe400078f10ff */
[----:B------:R-:W-:-:S02]  /*0140*/  IADD3 R0, R11, -R0, RZ ;  /* 0x800000000b007210 */ /* 0x000fc40007ffe0ff */
[----:B------:R-:W-:Y:S01]  /*0150*/  LOP3.LUT R9, R9, 0xfffffffc, RZ, 0xc0, !PT ;  /* 0xfffffffc09097812 */ /* 0x000fe200078ec0ff */
[----:B------:R-:W3:Y:S01]  /*0160*/  LDG.E.64 R10, desc[UR4][R2.64] ;  /* 0x00000004020a7981 */ /* 0x000ee2000c1e1b00 */
[----:B------:R-:W-:Y:S02]  /*0170*/  LEA R13, R13, R0, 0xc ;  /* 0x000000000d0d7211 */ /* 0x000fe400078e60ff */
[----:B------:R-:W-:-:S05]  /*0180*/  IADD3 R9, R8, -R9, RZ ;  /* 0x8000000908097210 */ /* 0x000fca0007ffe0ff */
[----:B--2---:R-:W-:Y:S02]  /*0190*/  IMAD.WIDE R6, R9, 0x4, R6 ;  /* 0x0000000409067825 */ /* 0x004fe400078e0206 */
[----:B------:R-:W1:Y:S02]  /*01a0*/  LDC.64 R8, c[0x0][0x228] ;  /* 0x00008a00ff087b82 */ /* 0x000e640000000a00 */
[C---:B-----5:R-:W-:Y:S02]  /*01b0*/  IMAD.WIDE R4, R13.reuse, 0x4, R4 ;  /* 0x000000040d047825 */ /* 0x060fe400078e0204 */
[----:B------:R-:W3:Y:S04]  /*01c0*/  LDG.E.EL R6, desc[UR4][R6.64] ;  /* 0x0000000406067981 */ /* 0x000ee8000c2e1900 */
[----:B------:R-:W2:Y:S01]  /*01d0*/  LDG.E.EL.64 R4, desc[UR4][R4.64] ;  /* 0x0000000404047981 */ /* 0x000ea2000c2e1b00 */
[----:B-1----:R-:W-:-:S06]  /*01e0*/  IMAD.WIDE R8, R13, 0x4, R8 ;  /* 0x000000040d087825 */ /* 0x002fcc00078e0208 */
[----:B------:R-:W4:Y:S01]  /*01f0*/  LDG.E.EL.64 R8, desc[UR4][R8.64] ;  /* 0x0000000408087981 */ /* 0x000f22000c2e1b00 */
[--C-:B---3--:R-:W-:Y:S01]  /*0200*/  FADD R13, R10, R6.reuse ;  /* 0x000000060a0d7221 */ /* 0x108fe20000000000 */
[----:B------:R-:W-:-:S03]  /*0210*/  FADD R0, R11, R6 ;  /* 0x000000060b007221 */ /* 0x000fc60000000000 */
[----:B--2---:R-:W-:Y:S01]  /*0220*/  FADD R13, -R4, R13 ;  /* 0x0000000d040d7221 */ /* 0x004fe20000000100 */
[----:B------:R-:W-:-:S03]  /*0230*/  FADD R0, -R5, R0 ;  /* 0x0000000005007221 */ /* 0x000fc60000000100 */
[----:B------:R-:W-:Y:S01]  /*0240*/  FMUL R13, R13, 1.4426950216293334961 ;  /* 0x3fb8aa3b0d0d7820 */ /* 0x000fe20000400000 */
[----:B------:R-:W-:-:S04]  /*0250*/  FMUL R6, R0, 1.4426950216293334961 ;  /* 0x3fb8aa3b00067820 */ /* 0x000fc80000400000 */
[----:B------:R-:W-:Y:S02]  /*0260*/  FSETP.GEU.AND P2, PT, R13, -126, PT ;  /* 0xc2fc00000d00780b */ /* 0x000fe40003f4e000 */
[----:B------:R-:W-:Y:S02]  /*0270*/  FSETP.GEU.AND P3, PT, R6, -126, PT ;  /* 0xc2fc00000600780b */ /* 0x000fe40003f6e000 */
[----:B----4-:R-:W-:Y:S02]  /*0280*/  FSETP.GT.AND P0, PT, |R8|, 8.50705917302346158658e+37, PT ;  /* 0x7e8000000800780b */ /* 0x010fe40003f04200 */
[----:B------:R-:W-:-:S07]  /*0290*/  FSETP.GT.AND P1, PT, |R9|, 8.50705917302346158658e+37, PT ;  /* 0x7e8000000900780b */ /* 0x000fce0003f24200 */
[----:B------:R-:W-:Y:S01]  /*02a0*/  @!P2 FMUL R13, R13, 0.5 ;  /* 0x3f0000000d0da820 */ /* 0x000fe20000400000 */
[----:B------:R-:W-:Y:S01]  /*02b0*/  FSETP.GEU.AND P4, PT, |R8|, 1.175494350822287508e-38, PT ;  /* 0x008000000800780b */ /* 0x000fe20003f8e200 */
[----:B------:R-:W-:Y:S01]  /*02c0*/  @!P3 FMUL R6, R6, 0.5 ;  /* 0x3f0000000606b820 */ /* 0x000fe20000400000 */
[C---:B------:R-:W-:Y:S01]  /*02d0*/  FSETP.GEU.AND P5, PT, |R9|.reuse, 1.175494350822287508e-38, PT ;  /* 0x008000000900780b */ /* 0x040fe20003fae200 */
[----:B------:R-:W1:Y:S08]  /*02e0*/  MUFU.EX2 R0, R13 ;  /* 0x0000000d00007308 */ /* 0x000e700000000800 */
[----:B------:R-:W2:Y:S01]  /*02f0*/  MUFU.EX2 R4, R6 ;  /* 0x0000000600047308 */ /* 0x000ea20000000800 */
[----:B------:R-:W-:Y:S01]  /*0300*/  @P0 FMUL R8, R8, 0.25 ;  /* 0x3e80000008080820 */ /* 0x000fe20000400000 */
[----:B------:R-:W-:-:S03]  /*0310*/  @P1 FMUL R9, R9, 0.25 ;  /* 0x3e80000009091820 */ /* 0x000fc60000400000 */
[----:B------:R-:W-:Y:S01]  /*0320*/  @!P4 FMUL R8, R8, 16777216 ;  /* 0x4b8000000808c820 */ /* 0x000fe20000400000 */
[----:B------:R-:W-:-:S03]  /*0330*/  @!P5 FMUL R9, R9, 16777216 ;  /* 0x4b8000000909d820 */ /* 0x000fc60000400000 */
[----:B------:R-:W3:Y:S01]  /*0340*/  MUFU.RCP R5, R8 ;  /* 0x0000000800057308 */ /* 0x000ee20000001000 */
[----:B-1----:R-:W-:-:S07]  /*0350*/  @!P2 FMUL R0, R0, R0 ;  /* 0x000000000000a220 */ /* 0x002fce0000400000 */
[----:B------:R-:W1:Y:S01]  /*0360*/  MUFU.RCP R7, R9 ;  /* 0x0000000900077308 */ /* 0x000e620000001000 */
[----:B--2---:R-:W-:Y:S01]  /*0370*/  @!P3 FMUL R4, R4, R4 ;  /* 0x000000040404b220 */ /* 0x004fe20000400000 */
[----:B------:R-:W-:-:S03]  /*0380*/  @P0 FMUL R0, R0, 0.25 ;  /* 0x3e80000000000820 */ /* 0x000fc60000400000 */
[----:B------:R-:W-:Y:S01]  /*0390*/  @P1 FMUL R4, R4, 0.25 ;  /* 0x3e80000004041820 */ /* 0x000fe20000400000 */
[----:B------:R-:W-:-:S03]  /*03a0*/  @!P4 FMUL R0, R0, 16777216 ;  /* 0x4b8000000000c820 */ /* 0x000fc60000400000 */
[----:B------:R-:W-:Y:S01]  /*03b0*/  @!P5 FMUL R4, R4, 16777216 ;  /* 0x4b8000000404d820 */ /* 0x000fe20000400000 */
[----:B---3--:R-:W-:-:S03]  /*03c0*/  FMUL R6, R5, R0 ;  /* 0x0000000005067220 */ /* 0x008fc60000400000 */
[----:B-1----:R-:W-:-:S05]  /*03d0*/  FMUL R7, R7, R4 ;  /* 0x0000000407077220 */ /* 0x002fca0000400000 */
[----:B------:R-:W-:Y:S01]  /*03e0*/  STG.E.64 desc[UR4][R2.64], R6 ;  /* 0x0000000602007986 */ /* 0x000fe2000c101b04 */
[----:B------:R-:W-:Y:S05]  /*03f0*/  EXIT ;  /* 0x000000000000794d */ /* 0x000fea0003800000 */
.L_x_0:
[----:B------:R-:W-:-:S00]  /*0400*/  BRA `(.L_x_0) ;  /* 0xfffffffc00fc7947 */ /* 0x000fc0000383ffff */
[----:B------:R-:W-:-:S00]  /*0410*/  NOP ;  /* 0x0000000000007918 */ /* 0x000fc00000000000 */
        /* <DEDUP_REMOVED lines=14> */
.L_x_1:


//--------------------- .nv.constant0.triton_poi_fused__softmax_convolution_18 --------------------------
	.section	.nv.constant0.triton_poi_fused__softmax_convolution_18,"a",@progbits
	.sectionflags	@""
	.align	4
.nv.constant0.triton_poi_fused__softmax_convolution_18:
	.zero		564
